	.headerflags	@"EF_CUDA_TEXMODE_UNIFIED EF_CUDA_64BIT_ADDRESS EF_CUDA_ACCELERATORS EF_CUDA_SM90 EF_CUDA_VIRTUAL_SM(EF_CUDA_SM90)"
	.elftype	@"ET_EXEC"


//--------------------- .nv.info                  --------------------------
	.section	.nv.info,"",@"SHT_CUDA_INFO"
	.align	4


	//----- nvinfo : EIATTR_REGCOUNT
	.align		4
        /*0000*/ 	.byte	0x04, 0x2f
        /*0002*/ 	.short	(.L_1 - .L_0)
	.align		4
.L_0:
        /*0004*/ 	.word	index@(triton_poi_fused_mean_mul_sigmoid_49)
        /*0008*/ 	.word	0x00000012


	//----- nvinfo : EIATTR_MIN_STACK_SIZE
	.align		4
.L_1:
        /*000c*/ 	.byte	0x04, 0x12
        /*000e*/ 	.short	(.L_3 - .L_2)
	.align		4
.L_2:
        /*0010*/ 	.word	index@(triton_poi_fused_mean_mul_sigmoid_49)
        /*0014*/ 	.word	0x00000000


	//----- nvinfo : EIATTR_FRAME_SIZE
	.align		4
.L_3:
        /*0018*/ 	.byte	0x04, 0x11
        /*001a*/ 	.short	(.L_5 - .L_4)
	.align		4
.L_4:
        /*001c*/ 	.word	index@(triton_poi_fused_mean_mul_sigmoid_49)
        /*0020*/ 	.word	0x00000000


	//----- nvinfo : EIATTR_MIN_STACK_SIZE
	.align		4
.L_5:
        /*0024*/ 	.byte	0x04, 0x12
        /*0026*/ 	.short	(.L_7 - .L_6)
	.align		4
.L_6:
        /*0028*/ 	.word	index@(triton_poi_fused_mean_mul_sigmoid_49)
        /*002c*/ 	.word	0x00000000
.L_7:


//--------------------- .nv.info.triton_poi_fused_mean_mul_sigmoid_49 --------------------------
	.section	.nv.info.triton_poi_fused_mean_mul_sigmoid_49,"",@"SHT_CUDA_INFO"
	.sectionflags	@""
	.align	4


	//----- nvinfo : EIATTR_CUDA_API_VERSION
	.align		4
        /*0000*/ 	.byte	0x04, 0x37
        /*0002*/ 	.short	(.L_9 - .L_8)
.L_8:
        /*0004*/ 	.word	0x0000007c


	//----- nvinfo : EIATTR_KPARAM_INFO
	.align		4
.L_9:
        /*0008*/ 	.byte	0x04, 0x17
        /*000a*/ 	.short	(.L_11 - .L_10)
.L_10:
        /*000c*/ 	.word	0x00000000
        /*0010*/ 	.short	0x0002
        /*0012*/ 	.short	0x0010
        /*0014*/ 	.byte	0x00, 0xf0, 0x11, 0x00


	//----- nvinfo : EIATTR_KPARAM_INFO
	.align		4
.L_11:
        /*0018*/ 	.byte	0x04, 0x17
        /*001a*/ 	.short	(.L_13 - .L_12)
.L_12:
        /*001c*/ 	.word	0x00000000
        /*0020*/ 	.short	0x0001
        /*0022*/ 	.short	0x0008
        /*0024*/ 	.byte	0x00, 0xf4, 0x21, 0x00


	//----- nvinfo : EIATTR_KPARAM_INFO
	.align		4
.L_13:
        /*0028*/ 	.byte	0x04, 0x17
        /*002a*/ 	.short	(.L_15 - .L_14)
.L_14:
        /*002c*/ 	.word	0x00000000
        /*0030*/ 	.short	0x0000
        /*0032*/ 	.short	0x0000
        /*0034*/ 	.byte	0x00, 0xf4, 0x21, 0x00


	//----- nvinfo : EIATTR_SPARSE_MMA_MASK
	.align		4
.L_15:
        /*0038*/ 	.byte	0x03, 0x50
        /*003a*/ 	.short	0x0000


	//----- nvinfo : EIATTR_MAXREG_COUNT
	.align		4
        /*003c*/ 	.byte	0x03, 0x1b
        /*003e*/ 	.short	0x00ff


	//----- nvinfo : EIATTR_EXIT_INSTR_OFFSETS
	.align		4
        /*0040*/ 	.byte	0x04, 0x1c
        /*0042*/ 	.short	(.L_17 - .L_16)


	//   ....[0]....
.L_16:
        /*0044*/ 	.word	0x00000530


	//   ....[1]....
        /*0048*/ 	.word	0x00000560


	//----- nvinfo : EIATTR_REQNTID
	.align		4
.L_17:
        /*004c*/ 	.byte	0x04, 0x10
        /*004e*/ 	.short	(.L_19 - .L_18)
.L_18:
        /*0050*/ 	.word	0x00000080
        /*0054*/ 	.word	0x00000001
        /*0058*/ 	.word	0x00000001


	//----- nvinfo : EIATTR_CBANK_PARAM_SIZE
	.align		4
.L_19:
        /*005c*/ 	.byte	0x03, 0x19
        /*005e*/ 	.short	0x0014


	//----- nvinfo : EIATTR_PARAM_CBANK
	.align		4
        /*0060*/ 	.byte	0x04, 0x0a
        /*0062*/ 	.short	(.L_21 - .L_20)
	.align		4
.L_20:
        /*0064*/ 	.word	index@(.nv.constant0.triton_poi_fused_mean_mul_sigmoid_49)
        /*0068*/ 	.short	0x0210
        /*006a*/ 	.short	0x0014


	//----- nvinfo : EIATTR_SW_WAR
	.align		4
.L_21:
        /*006c*/ 	.byte	0x04, 0x36
        /*006e*/ 	.short	(.L_23 - .L_22)
.L_22:
        /*0070*/ 	.word	0x00000008
.L_23:


//--------------------- .nv.callgraph             --------------------------
	.section	.nv.callgraph,"",@"SHT_CUDA_CALLGRAPH"
	.align	4
	.sectionentsize	8
	.align		4
        /*0000*/ 	.word	0x00000000
	.align		4
        /*0004*/ 	.word	0xffffffff
	.align		4
        /*0008*/ 	.word	0x00000000
	.align		4
        /*000c*/ 	.word	0xfffffffe
	.align		4
        /*0010*/ 	.word	0x00000000
	.align		4
        /*0014*/ 	.word	0xfffffffd
	.align		4
        /*0018*/ 	.word	0x00000000
	.align		4
        /*001c*/ 	.word	0xfffffffc


//--------------------- .text.triton_poi_fused_mean_mul_sigmoid_49 --------------------------
	.section	.text.triton_poi_fused_mean_mul_sigmoid_49,"ax",@progbits
	.align	128
        .global         triton_poi_fused_mean_mul_sigmoid_49
        .type           triton_poi_fused_mean_mul_sigmoid_49,@function
        .size           triton_poi_fused_mean_mul_sigmoid_49,(.L_x_1 - triton_poi_fused_mean_mul_sigmoid_49)
        .other          triton_poi_fused_mean_mul_sigmoid_49,@"STO_CUDA_ENTRY STV_DEFAULT"
triton_poi_fused_mean_mul_sigmoid_49:
.text.triton_poi_fused_mean_mul_sigmoid_49:
[----:B------:R-:W0:Y:S02]  /*0000*/  LDC R1, c[0x0][0x28] ;  /* 0x00000a00ff017b82 */ /* 0x000e240000000800 */
[----:B------:R-:W1:Y:S01]  /*0010*/  S2R R2, SR_TID.X ;  /* 0x0000000000027919 */ /* 0x000e620000002100 */
[----:B------:R-:W2:Y:S01]  /*0020*/  LDC.64 R4, c[0x0][0x210] ;  /* 0x00008400ff047b82 */ /* 0x000ea20000000a00 */
[----:B------:R-:W-:Y:S01]  /*0030*/  ULDC.64 UR4, c[0x0][0x208] ;  /* 0x0000820000047ab9 */ /* 0x000fe20000000a00 */
[----:B------:R-:W3:Y:S01]  /*0040*/  S2R R3, SR_CTAID.X ;  /* 0x0000000000037919 */ /* 0x000ee20000002500 */
[----:B-1----:R-:W-:-:S04]  /*0050*/  LOP3.LUT R2, R2, 0x7f, RZ, 0xc0, !PT ;  /* 0x0000007f02027812 */ /* 0x002fc800078ec0ff */
[----:B---3--:R-:W-:Y:S01]  /*0060*/  LEA R3, R3, R2, 0x7 ;  /* 0x0000000203037211 */ /* 0x008fe200078e38ff */
[----:B------:R-:W-:-:S03]  /*0070*/  HFMA2.MMA R2, -RZ, RZ, 0, 0 ;  /* 0x00000000ff027435 */ /* 0x000fc600000001ff */
[----:B------:R-:W-:-:S07]  /*0080*/  ISETP.GE.AND P0, PT, R3, 0x1c00, PT ;  /* 0x00001c000300780c */ /* 0x000fce0003f06270 */
[----:B------:R-:W-:-:S05]  /*0090*/  IMAD.HI R0, R3, -0x6db6db6d, R2 ;  /* 0x9249249303007827 */ /* 0x000fca00078e0202 */
[----:B------:R-:W-:-:S04]  /*00a0*/  SHF.R.U32.HI R7, RZ, 0x1f, R0 ;  /* 0x0000001fff077819 */ /* 0x000fc80000011600 */
[----:B------:R-:W-:-:S05]  /*00b0*/  LEA.HI.SX32 R7, R0, R7, 0x16 ;  /* 0x0000000700077211 */ /* 0x000fca00078fb2ff */
[----:B------:R-:W-:-:S04]  /*00c0*/  IMAD R0, R7, -0x700, R3 ;  /* 0xfffff90007007824 */ /* 0x000fc800078e0203 */
[----:B------:R-:W-:Y:S01]  /*00d0*/  IMAD R7, R7, 0x1c00, R0 ;  /* 0x00001c0007077824 */ /* 0x000fe200078e0200 */
[----:B------:R-:W-:Y:S01]  /*00e0*/  HFMA2.MMA R6, -RZ, RZ, 0, 0 ;  /* 0x00000000ff067435 */ /* 0x000fe200000001ff */
[----:B------:R-:W-:Y:S02]  /*00f0*/  MOV R0, RZ ;  /* 0x000000ff00007202 */ /* 0x000fe40000000f00 */
[--C-:B--2---:R-:W-:Y:S01]  /*0100*/  IMAD.WIDE R8, R7, 0x4, R4.reuse ;  /* 0x0000000407087825 */ /* 0x104fe200078e0204 */
[----:B------:R-:W-:Y:S02]  /*0110*/  IADD3 R11, R7, 0x700, RZ ;  /* 0x00000700070b7810 */ /* 0x000fe40007ffe0ff */
[----:B------:R-:W-:Y:S02]  /*0120*/  IADD3 R13, R7, 0xe00, RZ ;  /* 0x00000e00070d7810 */ /* 0x000fe40007ffe0ff */
[----:B------:R-:W-:Y:S01]  /*0130*/  IADD3 R15, R7, 0x1500, RZ ;  /* 0x00001500070f7810 */ /* 0x000fe20007ffe0ff */
[--C-:B------:R-:W-:Y:S01]  /*0140*/  IMAD.WIDE R10, R11, 0x4, R4.reuse ;  /* 0x000000040b0a7825 */ /* 0x100fe200078e0204 */
[----:B------:R-:W2:Y:S03]  /*0150*/  @!P0 LDG.E R0, desc[UR4][R8.64] ;  /* 0x0000000408008981 */ /* 0x000ea6000c1e1900 */
[--C-:B------:R-:W-:Y:S01]  /*0160*/  IMAD.WIDE R12, R13, 0x4, R4.reuse ;  /* 0x000000040d0c7825 */ /* 0x100fe200078e0204 */
[----:B------:R-:W3:Y:S03]  /*0170*/  @!P0 LDG.E R6, desc[UR4][R10.64] ;  /* 0x000000040a068981 */ /* 0x000ee6000c1e1900 */
[----:B------:R-:W-:Y:S01]  /*0180*/  IMAD.WIDE R14, R15, 0x4, R4 ;  /* 0x000000040f0e7825 */ /* 0x000fe200078e0204 */
[----:B------:R-:W-:Y:S01]  /*0190*/  MOV R4, RZ ;  /* 0x000000ff00047202 */ /* 0x000fe20000000f00 */
[----:B------:R-:W4:Y:S05]  /*01a0*/  @!P0 LDG.E R2, desc[UR4][R12.64] ;  /* 0x000000040c028981 */ /* 0x000f2a000c1e1900 */
[----:B------:R1:W5:Y:S02]  /*01b0*/  @!P0 LDG.E R4, desc[UR4][R14.64] ;  /* 0x000000040e048981 */ /* 0x000364000c1e1900 */
[----:B-1----:R-:W-:Y:S01]  /*01c0*/  HFMA2.MMA R15, -RZ, RZ, 1.625, 0 ;  /* 0x3e800000ff0f7435 */ /* 0x002fe200000001ff */
[----:B--2---:R-:W-:Y:S01]  /*01d0*/  FADD R5, RZ, -R0 ;  /* 0x80000000ff057221 */ /* 0x004fe20000000000 */
[----:B---3--:R-:W-:-:S03]  /*01e0*/  FADD R7, RZ, -R6 ;  /* 0x80000006ff077221 */ /* 0x008fc60000000000 */
[----:B------:R-:W-:Y:S01]  /*01f0*/  FMUL R5, R5, 1.4426950216293334961 ;  /* 0x3fb8aa3b05057820 */ /* 0x000fe20000400000 */
[----:B------:R-:W-:Y:S01]  /*0200*/  FMUL R8, R7, 1.4426950216293334961 ;  /* 0x3fb8aa3b07087820 */ /* 0x000fe20000400000 */
[----:B----4-:R-:W-:-:S03]  /*0210*/  FADD R9, RZ, -R2 ;  /* 0x80000002ff097221 */ /* 0x010fc60000000000 */
[----:B------:R-:W-:Y:S02]  /*0220*/  FSETP.GEU.AND P1, PT, R5, -126, PT ;  /* 0xc2fc00000500780b */ /* 0x000fe40003f2e000 */
[----:B------:R-:W-:Y:S01]  /*0230*/  FSETP.GEU.AND P2, PT, R8, -126, PT ;  /* 0xc2fc00000800780b */ /* 0x000fe20003f4e000 */
[----:B------:R-:W-:Y:S01]  /*0240*/  FMUL R10, R9, 1.4426950216293334961 ;  /* 0x3fb8aa3b090a7820 */ /* 0x000fe20000400000 */
[----:B-----5:R-:W-:-:S04]  /*0250*/  FADD R7, RZ, -R4 ;  /* 0x80000004ff077221 */ /* 0x020fc80000000000 */
[----:B------:R-:W-:Y:S01]  /*0260*/  FMUL R12, R7, 1.4426950216293334961 ;  /* 0x3fb8aa3b070c7820 */ /* 0x000fe20000400000 */
[----:B------:R-:W-:-:S04]  /*0270*/  FSETP.GEU.AND P4, PT, R10, -126, PT ;  /* 0xc2fc00000a00780b */ /* 0x000fc80003f8e000 */
[----:B------:R-:W-:Y:S01]  /*0280*/  @!P1 FMUL R5, R5, 0.5 ;  /* 0x3f00000005059820 */ /* 0x000fe20000400000 */
[----:B------:R-:W-:Y:S01]  /*0290*/  FSETP.GEU.AND P3, PT, R12, -126, PT ;  /* 0xc2fc00000c00780b */ /* 0x000fe20003f6e000 */
[----:B------:R-:W-:Y:S02]  /*02a0*/  @!P2 FMUL R8, R8, 0.5 ;  /* 0x3f0000000808a820 */ /* 0x000fe40000400000 */
[----:B------:R-:W1:Y:S05]  /*02b0*/  MUFU.EX2 R7, R5 ;  /* 0x0000000500077308 */ /* 0x000e6a0000000800 */
[----:B------:R-:W-:-:S03]  /*02c0*/  @!P4 FMUL R10, R10, 0.5 ;  /* 0x3f0000000a0ac820 */ /* 0x000fc60000400000 */
[----:B------:R-:W2:Y:S02]  /*02d0*/  MUFU.EX2 R9, R8 ;  /* 0x0000000800097308 */ /* 0x000ea40000000800 */
[----:B------:R-:W-:Y:S01]  /*02e0*/  @!P3 FMUL R12, R12, 0.5 ;  /* 0x3f0000000c0cb820 */ /* 0x000fe20000400000 */
[----:B-1----:R-:W-:-:S05]  /*02f0*/  @!P1 FMUL R7, R7, R7 ;  /* 0x0000000707079220 */ /* 0x002fca0000400000 */
[----:B------:R1:W3:Y:S01]  /*0300*/  MUFU.EX2 R11, R10 ;  /* 0x0000000a000b7308 */ /* 0x0002e20000000800 */
[----:B------:R-:W-:Y:S01]  /*0310*/  FADD R7, R7, 1 ;  /* 0x3f80000007077421 */ /* 0x000fe20000000000 */
[----:B--2---:R-:W-:-:S06]  /*0320*/  @!P2 FMUL R9, R9, R9 ;  /* 0x000000090909a220 */ /* 0x004fcc0000400000 */
[----:B------:R2:W4:Y:S01]  /*0330*/  MUFU.EX2 R14, R12 ;  /* 0x0000000c000e7308 */ /* 0x0005220000000800 */
[----:B------:R-:W-:Y:S01]  /*0340*/  FSETP.GT.AND P1, PT, R7, 8.50705917302346158658e+37, PT ;  /* 0x7e8000000700780b */ /* 0x000fe20003f24000 */
[----:B------:R-:W-:Y:S02]  /*0350*/  FADD R5, R9, 1 ;  /* 0x3f80000009057421 */ /* 0x000fe40000000000 */
[----:B------:R-:W5:Y:S01]  /*0360*/  LDC.64 R8, c[0x0][0x218] ;  /* 0x00008600ff087b82 */ /* 0x000f620000000a00 */
[----:B-1----:R-:W-:Y:S01]  /*0370*/  FSEL R10, R15, 1, P1 ;  /* 0x3f8000000f0a7808 */ /* 0x002fe20000800000 */
[----:B---3--:R-:W-:Y:S01]  /*0380*/  @!P4 FMUL R11, R11, R11 ;  /* 0x0000000b0b0bc220 */ /* 0x008fe20000400000 */
[----:B------:R-:W-:-:S03]  /*0390*/  FSETP.GT.AND P2, PT, R5, 8.50705917302346158658e+37, PT ;  /* 0x7e8000000500780b */ /* 0x000fc60003f44000 */
[----:B------:R-:W-:Y:S01]  /*03a0*/  FADD R13, R11, 1 ;  /* 0x3f8000000b0d7421 */ /* 0x000fe20000000000 */
[----:B--2---:R-:W-:-:S03]  /*03b0*/  FSEL R12, R15, 1, P2 ;  /* 0x3f8000000f0c7808 */ /* 0x004fc60001000000 */
[----:B------:R-:W-:Y:S01]  /*03c0*/  @P1 FMUL R7, R7, 0.25 ;  /* 0x3e80000007071820 */ /* 0x000fe20000400000 */
[----:B----4-:R-:W-:Y:S01]  /*03d0*/  @!P3 FMUL R14, R14, R14 ;  /* 0x0000000e0e0eb220 */ /* 0x010fe20000400000 */
[----:B------:R-:W-:-:S03]  /*03e0*/  FSETP.GT.AND P3, PT, R13, 8.50705917302346158658e+37, PT ;  /* 0x7e8000000d00780b */ /* 0x000fc60003f64000 */
[----:B------:R-:W-:Y:S01]  /*03f0*/  FADD R14, R14, 1 ;  /* 0x3f8000000e0e7421 */ /* 0x000fe20000000000 */
[----:B------:R-:W1:Y:S01]  /*0400*/  MUFU.RCP R7, R7 ;  /* 0x0000000700077308 */ /* 0x000e620000001000 */
[----:B------:R-:W-:-:S03]  /*0410*/  @P2 FMUL R5, R5, 0.25 ;  /* 0x3e80000005052820 */ /* 0x000fc60000400000 */
[----:B------:R-:W-:-:S04]  /*0420*/  FSETP.GT.AND P4, PT, R14, 8.50705917302346158658e+37, PT ;  /* 0x7e8000000e00780b */ /* 0x000fc80003f84000 */
[----:B------:R-:W2:Y:S01]  /*0430*/  MUFU.RCP R5, R5 ;  /* 0x0000000500057308 */ /* 0x000ea20000001000 */
[----:B------:R-:W-:Y:S01]  /*0440*/  @P3 FMUL R13, R13, 0.25 ;  /* 0x3e8000000d0d3820 */ /* 0x000fe20000400000 */
[----:B-----5:R-:W-:-:S04]  /*0450*/  IMAD.WIDE R8, R3, 0x4, R8 ;  /* 0x0000000403087825 */ /* 0x020fc800078e0208 */
[----:B-1----:R-:W-:Y:S02]  /*0460*/  FMUL R7, R7, R10 ;  /* 0x0000000a07077220 */ /* 0x002fe40000400000 */
[----:B------:R-:W1:Y:S01]  /*0470*/  MUFU.RCP R13, R13 ;  /* 0x0000000d000d7308 */ /* 0x000e620000001000 */
[----:B------:R-:W-:Y:S01]  /*0480*/  @P4 FMUL R14, R14, 0.25 ;  /* 0x3e8000000e0e4820 */ /* 0x000fe20000400000 */
[----:B------:R-:W-:Y:S01]  /*0490*/  FSEL R10, R15, 1, P3 ;  /* 0x3f8000000f0a7808 */ /* 0x000fe20001800000 */
[----:B--2---:R-:W-:-:S05]  /*04a0*/  FMUL R11, R5, R12 ;  /* 0x0000000c050b7220 */ /* 0x004fca0000400000 */
[----:B------:R-:W2:Y:S01]  /*04b0*/  MUFU.RCP R14, R14 ;  /* 0x0000000e000e7308 */ /* 0x000ea20000001000 */
[----:B------:R-:W-:Y:S01]  /*04c0*/  FSEL R5, R15, 1, P4 ;  /* 0x3f8000000f057808 */ /* 0x000fe20002000000 */
[----:B------:R-:W-:-:S04]  /*04d0*/  FMUL R6, R11, R6 ;  /* 0x000000060b067220 */ /* 0x000fc80000400000 */
[----:B------:R-:W-:Y:S01]  /*04e0*/  FFMA R7, R7, R0, R6 ;  /* 0x0000000007077223 */ /* 0x000fe20000000006 */
[----:B-1----:R-:W-:-:S04]  /*04f0*/  FMUL R10, R13, R10 ;  /* 0x0000000a0d0a7220 */ /* 0x002fc80000400000 */
[----:B------:R-:W-:Y:S01]  /*0500*/  FFMA R7, R10, R2, R7 ;  /* 0x000000020a077223 */ /* 0x000fe20000000007 */
[----:B--2---:R-:W-:-:S04]  /*0510*/  FMUL R0, R14, R5 ;  /* 0x000000050e007220 */ /* 0x004fc80000400000 */
[----:B------:R-:W-:Y:S01]  /*0520*/  FFMA R0, R0, R4, R7 ;  /* 0x0000000400007223 */ /* 0x000fe20000000007 */
[----:B------:R-:W-:Y:S06]  /*0530*/  @P0 EXIT ;  /* 0x000000000000094d */ /* 0x000fec0003800000 */
[----:B------:R-:W-:-:S05]  /*0540*/  FMUL R3, R0, 0.25 ;  /* 0x3e80000000037820 */ /* 0x000fca0000400000 */
[----:B------:R-:W-:Y:S01]  /*0550*/  STG.E desc[UR4][R8.64], R3 ;  /* 0x0000000308007986 */ /* 0x000fe2000c101904 */
[----:B------:R-:W-:Y:S05]  /*0560*/  EXIT ;  /* 0x000000000000794d */ /* 0x000fea0003800000 */
.L_x_0:
[----:B------:R-:W-:-:S00]  /*0570*/  BRA `(.L_x_0) ;  /* 0xfffffffc00fc7947 */ /* 0x000fc0000383ffff */
[----:B------:R-:W-:-:S00]  /*0580*/  NOP ;  /* 0x0000000000007918 */ /* 0x000fc00000000000 */
[----:B------:R-:W-:-:S00]  /*0590*/  NOP ;  /* 0x0000000000007918 */ /* 0x000fc00000000000 */
[----:B------:R-:W-:-:S00]  /*05a0*/  NOP ;  /* 0x0000000000007918 */ /* 0x000fc00000000000 */
[----:B------:R-:W-:-:S00]  /*05b0*/  NOP ;  /* 0x0000000000007918 */ /* 0x000fc00000000000 */
[----:B------:R-:W-:-:S00]  /*05c0*/  NOP ;  /* 0x0000000000007918 */ /* 0x000fc00000000000 */
[----:B------:R-:W-:-:S00]  /*05d0*/  NOP ;  /* 0x0000000000007918 */ /* 0x000fc00000000000 */
[----:B------:R-:W-:-:S00]  /*05e0*/  NOP ;  /* 0x0000000000007918 */ /* 0x000fc00000000000 */
[----:B------:R-:W-:-:S00]  /*05f0*/  NOP ;  /* 0x0000000000007918 */ /* 0x000fc00000000000 */
.L_x_1:


//--------------------- .nv.constant0.triton_poi_fused_mean_mul_sigmoid_49 --------------------------
	.section	.nv.constant0.triton_poi_fused_mean_mul_sigmoid_49,"a",@progbits
	.sectionflags	@""
	.align	4
.nv.constant0.triton_poi_fused_mean_mul_sigmoid_49:
	.zero		548
